//
// Generated by NVIDIA NVVM Compiler
//
// Compiler Build ID: CL-36424714
// Cuda compilation tools, release 13.0, V13.0.88
// Based on NVVM 20.0.0
//

.version 9.0
.target sm_100
.address_size 64

	// .globl	_Z5mult2PiS_S_i
.extern .func  (.param .b32 func_retval0) vprintf
(
	.param .b64 vprintf_param_0,
	.param .b64 vprintf_param_1
)
;
.global .align 1 .b8 $str[33] = {109, 121, 32, 116, 104, 114, 101, 97, 100, 32, 105, 100, 32, 105, 115, 32, 120, 58, 32, 37, 100, 32, 97, 110, 100, 32, 121, 58, 32, 37, 100, 10};

.visible .entry _Z5mult2PiS_S_i(
	.param .u64 .ptr .align 1 _Z5mult2PiS_S_i_param_0,
	.param .u64 .ptr .align 1 _Z5mult2PiS_S_i_param_1,
	.param .u64 .ptr .align 1 _Z5mult2PiS_S_i_param_2,
	.param .u32 _Z5mult2PiS_S_i_param_3
)
{
	.local .align 8 .b8 	__local_depot0[8];
	.reg .b64 	%SP;
	.reg .b64 	%SPL;
	.reg .pred 	%p<10>;
	.reg .b32 	%r<142>;
	.reg .b64 	%rd<65>;

	mov.u64 	%SPL, __local_depot0;
	cvta.local.u64 	%SP, %SPL;
	ld.param.u64 	%rd7, [_Z5mult2PiS_S_i_param_0];
	ld.param.u64 	%rd8, [_Z5mult2PiS_S_i_param_1];
	ld.param.u64 	%rd6, [_Z5mult2PiS_S_i_param_2];
	ld.param.u32 	%r54, [_Z5mult2PiS_S_i_param_3];
	cvta.to.global.u64 	%rd1, %rd8;
	cvta.to.global.u64 	%rd2, %rd7;
	add.u64 	%rd9, %SP, 0;
	add.u64 	%rd10, %SPL, 0;
	mov.u32 	%r1, %ctaid.x;
	mov.u32 	%r2, %tid.x;
	add.s32 	%r3, %r1, %r2;
	mov.u32 	%r56, %ctaid.y;
	mov.u32 	%r57, %tid.y;
	add.s32 	%r4, %r56, %r57;
	st.local.v2.u32 	[%rd10], {%r3, %r4};
	mov.u64 	%rd11, $str;
	cvta.global.u64 	%rd12, %rd11;
	{ // callseq 0, 0
	.param .b64 param0;
	st.param.b64 	[param0], %rd12;
	.param .b64 param1;
	st.param.b64 	[param1], %rd9;
	.param .b32 retval0;
	call.uni (retval0), 
	vprintf, 
	(
	param0, 
	param1
	);
	ld.param.b32 	%r58, [retval0];
	} // callseq 0
	setp.lt.s32 	%p1, %r54, 1;
	mov.b32 	%r141, 0;
	@%p1 bra 	$L__BB0_12;
	mov.u32 	%r5, %ntid.x;
	mul.lo.s32 	%r6, %r4, %r5;
	and.b32  	%r7, %r54, 7;
	setp.lt.u32 	%p2, %r54, 8;
	mov.b32 	%r136, 0;
	mov.u32 	%r141, %r136;
	@%p2 bra 	$L__BB0_4;
	and.b32  	%r136, %r54, 2147483640;
	neg.s32 	%r130, %r136;
	add.s32 	%r63, %r2, %r5;
	add.s32 	%r129, %r63, %r1;
	shl.b32 	%r11, %r5, 3;
	shl.b32 	%r64, %r5, 1;
	add.s32 	%r128, %r3, %r64;
	mad.lo.s32 	%r127, %r5, 3, %r3;
	shl.b32 	%r65, %r5, 2;
	add.s32 	%r126, %r3, %r65;
	mad.lo.s32 	%r125, %r5, 5, %r3;
	mad.lo.s32 	%r124, %r5, 6, %r3;
	mad.lo.s32 	%r123, %r5, 7, %r3;
	mul.wide.u32 	%rd13, %r6, 4;
	add.s64 	%rd14, %rd13, %rd2;
	add.s64 	%rd64, %rd14, 16;
	mov.b32 	%r141, 0;
	mov.u32 	%r122, %r3;
$L__BB0_3:
	.pragma "nounroll";
	ld.global.u32 	%r66, [%rd64+-16];
	mul.wide.u32 	%rd15, %r122, 4;
	add.s64 	%rd16, %rd1, %rd15;
	ld.global.u32 	%r67, [%rd16];
	mad.lo.s32 	%r68, %r67, %r66, %r141;
	ld.global.u32 	%r69, [%rd64+-12];
	mul.wide.u32 	%rd17, %r129, 4;
	add.s64 	%rd18, %rd1, %rd17;
	ld.global.u32 	%r70, [%rd18];
	mad.lo.s32 	%r71, %r70, %r69, %r68;
	ld.global.u32 	%r72, [%rd64+-8];
	mul.wide.u32 	%rd19, %r128, 4;
	add.s64 	%rd20, %rd1, %rd19;
	ld.global.u32 	%r73, [%rd20];
	mad.lo.s32 	%r74, %r73, %r72, %r71;
	ld.global.u32 	%r75, [%rd64+-4];
	mul.wide.u32 	%rd21, %r127, 4;
	add.s64 	%rd22, %rd1, %rd21;
	ld.global.u32 	%r76, [%rd22];
	mad.lo.s32 	%r77, %r76, %r75, %r74;
	ld.global.u32 	%r78, [%rd64];
	mul.wide.u32 	%rd23, %r126, 4;
	add.s64 	%rd24, %rd1, %rd23;
	ld.global.u32 	%r79, [%rd24];
	mad.lo.s32 	%r80, %r79, %r78, %r77;
	ld.global.u32 	%r81, [%rd64+4];
	mul.wide.u32 	%rd25, %r125, 4;
	add.s64 	%rd26, %rd1, %rd25;
	ld.global.u32 	%r82, [%rd26];
	mad.lo.s32 	%r83, %r82, %r81, %r80;
	ld.global.u32 	%r84, [%rd64+8];
	mul.wide.u32 	%rd27, %r124, 4;
	add.s64 	%rd28, %rd1, %rd27;
	ld.global.u32 	%r85, [%rd28];
	mad.lo.s32 	%r86, %r85, %r84, %r83;
	ld.global.u32 	%r87, [%rd64+12];
	mul.wide.u32 	%rd29, %r123, 4;
	add.s64 	%rd30, %rd1, %rd29;
	ld.global.u32 	%r88, [%rd30];
	mad.lo.s32 	%r141, %r88, %r87, %r86;
	add.s32 	%r130, %r130, 8;
	add.s32 	%r129, %r129, %r11;
	add.s32 	%r128, %r128, %r11;
	add.s32 	%r127, %r127, %r11;
	add.s32 	%r126, %r126, %r11;
	add.s32 	%r125, %r125, %r11;
	add.s32 	%r124, %r124, %r11;
	add.s32 	%r123, %r123, %r11;
	add.s32 	%r122, %r122, %r11;
	add.s64 	%rd64, %rd64, 32;
	setp.ne.s32 	%p3, %r130, 0;
	@%p3 bra 	$L__BB0_3;
$L__BB0_4:
	setp.eq.s32 	%p4, %r7, 0;
	@%p4 bra 	$L__BB0_12;
	and.b32  	%r41, %r54, 3;
	setp.lt.u32 	%p5, %r7, 4;
	@%p5 bra 	$L__BB0_7;
	add.s32 	%r90, %r136, %r6;
	mul.wide.u32 	%rd31, %r90, 4;
	add.s64 	%rd32, %rd2, %rd31;
	ld.global.u32 	%r91, [%rd32];
	mad.lo.s32 	%r92, %r136, %r5, %r3;
	mul.wide.u32 	%rd33, %r92, 4;
	add.s64 	%rd34, %rd1, %rd33;
	ld.global.u32 	%r93, [%rd34];
	mad.lo.s32 	%r94, %r93, %r91, %r141;
	cvt.u64.u32 	%rd35, %r6;
	cvt.u64.u32 	%rd36, %r136;
	add.s64 	%rd37, %rd36, %rd35;
	shl.b64 	%rd38, %rd37, 2;
	add.s64 	%rd39, %rd2, %rd38;
	ld.global.u32 	%r95, [%rd39+4];
	add.s32 	%r96, %r92, %r5;
	mul.wide.u32 	%rd40, %r96, 4;
	add.s64 	%rd41, %rd1, %rd40;
	ld.global.u32 	%r97, [%rd41];
	mad.lo.s32 	%r98, %r97, %r95, %r94;
	ld.global.u32 	%r99, [%rd39+8];
	add.s32 	%r100, %r96, %r5;
	mul.wide.u32 	%rd42, %r100, 4;
	add.s64 	%rd43, %rd1, %rd42;
	ld.global.u32 	%r101, [%rd43];
	mad.lo.s32 	%r102, %r101, %r99, %r98;
	ld.global.u32 	%r103, [%rd39+12];
	add.s32 	%r104, %r100, %r5;
	mul.wide.u32 	%rd44, %r104, 4;
	add.s64 	%rd45, %rd1, %rd44;
	ld.global.u32 	%r105, [%rd45];
	mad.lo.s32 	%r141, %r105, %r103, %r102;
	add.s32 	%r136, %r136, 4;
$L__BB0_7:
	setp.eq.s32 	%p6, %r41, 0;
	@%p6 bra 	$L__BB0_12;
	setp.eq.s32 	%p7, %r41, 1;
	@%p7 bra 	$L__BB0_10;
	add.s32 	%r107, %r136, %r6;
	mul.wide.u32 	%rd46, %r107, 4;
	add.s64 	%rd47, %rd2, %rd46;
	ld.global.u32 	%r108, [%rd47];
	mad.lo.s32 	%r109, %r136, %r5, %r3;
	mul.wide.u32 	%rd48, %r109, 4;
	add.s64 	%rd49, %rd1, %rd48;
	ld.global.u32 	%r110, [%rd49];
	mad.lo.s32 	%r111, %r110, %r108, %r141;
	cvt.u64.u32 	%rd50, %r6;
	cvt.u64.u32 	%rd51, %r136;
	add.s64 	%rd52, %rd51, %rd50;
	shl.b64 	%rd53, %rd52, 2;
	add.s64 	%rd54, %rd2, %rd53;
	ld.global.u32 	%r112, [%rd54+4];
	add.s32 	%r113, %r109, %r5;
	mul.wide.u32 	%rd55, %r113, 4;
	add.s64 	%rd56, %rd1, %rd55;
	ld.global.u32 	%r114, [%rd56];
	mad.lo.s32 	%r141, %r114, %r112, %r111;
	add.s32 	%r136, %r136, 2;
$L__BB0_10:
	and.b32  	%r115, %r54, 1;
	setp.eq.b32 	%p8, %r115, 1;
	not.pred 	%p9, %p8;
	@%p9 bra 	$L__BB0_12;
	add.s32 	%r116, %r136, %r6;
	mul.wide.u32 	%rd57, %r116, 4;
	add.s64 	%rd58, %rd2, %rd57;
	ld.global.u32 	%r117, [%rd58];
	mad.lo.s32 	%r118, %r136, %r5, %r3;
	mul.wide.u32 	%rd59, %r118, 4;
	add.s64 	%rd60, %rd1, %rd59;
	ld.global.u32 	%r119, [%rd60];
	mad.lo.s32 	%r141, %r119, %r117, %r141;
$L__BB0_12:
	cvta.to.global.u64 	%rd61, %rd6;
	mov.u32 	%r120, %ntid.x;
	mad.lo.s32 	%r121, %r4, %r120, %r3;
	mul.wide.u32 	%rd62, %r121, 4;
	add.s64 	%rd63, %rd61, %rd62;
	st.global.u32 	[%rd63], %r141;
	ret;

}


// ===== COMPILED SASS (sm_100) =====

	.target	sm_100

	.elftype	@"ET_EXEC"


//--------------------- .note.nv.tkinfo           --------------------------
	.section	.note.nv.tkinfo,"",@"SHT_NOTE"
	.sectionflags	@"SHF_NOTE_NV_TKINFO"
	.tkinfo
        /*0018*/ 	.word	0x00000002
        /*0030*/ 	.string	""
        /*0030*/ 	.string	"ptxas"
        /*0030*/ 	.string	"Cuda compilation tools, release 13.0, V13.0.88"
        /*0030*/ 	.string	"Build cuda_13.0.r13.0/compiler.36424714_0"
        /*0030*/ 	.string	"-arch sm_100 -m 64 "



//--------------------- .note.nv.cuinfo           --------------------------
	.section	.note.nv.cuinfo,"",@"SHT_NOTE"
	.sectionflags	@"SHF_NOTE_NV_CUINFO"
        /*0018*/ 	.short	0x0002
        /*001a*/ 	.short	0x0064
        /*001c*/ 	.short	0x0082
	.zero		2


//--------------------- .nv.info                  --------------------------
	.section	.nv.info,"",@"SHT_CUDA_INFO"
	.align	4


	//----- nvinfo : EIATTR_REGCOUNT
	.align		4
        /*0000*/ 	.byte	0x04, 0x2f
        /*0002*/ 	.short	(.L_2 - .L_1)
	.align		4
.L_1:
        /*0004*/ 	.word	index@(_Z5mult2PiS_S_i)
        /*0008*/ 	.word	0x00000020


	//----- nvinfo : EIATTR_FRAME_SIZE
	.align		4
.L_2:
        /*000c*/ 	.byte	0x04, 0x11
        /*000e*/ 	.short	(.L_4 - .L_3)
	.align		4
.L_3:
        /*0010*/ 	.word	index@(_Z5mult2PiS_S_i)
        /*0014*/ 	.word	0x00000008


	//----- nvinfo : EIATTR_MIN_STACK_SIZE
	.align		4
.L_4:
        /*0018*/ 	.byte	0x04, 0x12
        /*001a*/ 	.short	(.L_6 - .L_5)
	.align		4
.L_5:
        /*001c*/ 	.word	index@(_Z5mult2PiS_S_i)
        /*0020*/ 	.word	0x00000008
.L_6:


//--------------------- .nv.compat                --------------------------
	.section	.nv.compat,"",@"SHT_CUDA_COMPAT_INFO"
	.align	4
        /*0000*/ 	.byte	0x02, 0x09, 0x00, 0x00, 0x02, 0x02, 0x01, 0x00, 0x02, 0x05, 0x05, 0x00, 0x03, 0x07, 0x01, 0x01
        /*0010*/ 	.byte	0x02, 0x03, 0x00, 0x00, 0x02, 0x06, 0x01, 0x00, 0x04, 0x0b, 0x08, 0x00, 0x09, 0x00, 0x00, 0x00
        /*0020*/ 	.byte	0x00, 0x00, 0x00, 0x00


//--------------------- .nv.info._Z5mult2PiS_S_i  --------------------------
	.section	.nv.info._Z5mult2PiS_S_i,"",@"SHT_CUDA_INFO"
	.sectionflags	@""
	.align	4


	//----- nvinfo : EIATTR_CUDA_API_VERSION
	.align		4
        /*0000*/ 	.byte	0x04, 0x37
        /*0002*/ 	.short	(.L_8 - .L_7)
.L_7:
        /*0004*/ 	.word	0x00000082


	//----- nvinfo : EIATTR_KPARAM_INFO
	.align		4
.L_8:
        /*0008*/ 	.byte	0x04, 0x17
        /*000a*/ 	.short	(.L_10 - .L_9)
.L_9:
        /*000c*/ 	.word	0x00000000
        /*0010*/ 	.short	0x0003
        /*0012*/ 	.short	0x0018
        /*0014*/ 	.byte	0x00, 0xf0, 0x11, 0x00


	//----- nvinfo : EIATTR_KPARAM_INFO
	.align		4
.L_10:
        /*0018*/ 	.byte	0x04, 0x17
        /*001a*/ 	.short	(.L_12 - .L_11)
.L_11:
        /*001c*/ 	.word	0x00000000
        /*0020*/ 	.short	0x0002
        /*0022*/ 	.short	0x0010
        /*0024*/ 	.byte	0x00, 0xf5, 0x21, 0x00


	//----- nvinfo : EIATTR_KPARAM_INFO
	.align		4
.L_12:
        /*0028*/ 	.byte	0x04, 0x17
        /*002a*/ 	.short	(.L_14 - .L_13)
.L_13:
        /*002c*/ 	.word	0x00000000
        /*0030*/ 	.short	0x0001
        /*0032*/ 	.short	0x0008
        /*0034*/ 	.byte	0x00, 0xf5, 0x21, 0x00


	//----- nvinfo : EIATTR_KPARAM_INFO
	.align		4
.L_14:
        /*0038*/ 	.byte	0x04, 0x17
        /*003a*/ 	.short	(.L_16 - .L_15)
.L_15:
        /*003c*/ 	.word	0x00000000
        /*0040*/ 	.short	0x0000
        /*0042*/ 	.short	0x0000
        /*0044*/ 	.byte	0x00, 0xf5, 0x21, 0x00


	//----- nvinfo : EIATTR_SPARSE_MMA_MASK
	.align		4
.L_16:
        /*0048*/ 	.byte	0x03, 0x50
        /*004a*/ 	.short	0x0000


	//----- nvinfo : EIATTR_MAXREG_COUNT
	.align		4
        /*004c*/ 	.byte	0x03, 0x1b
        /*004e*/ 	.short	0x00ff


	//----- nvinfo : EIATTR_EXTERNS
	.align		4
        /*0050*/ 	.byte	0x04, 0x0f
        /*0052*/ 	.short	(.L_18 - .L_17)


	//   ....[0]....
	.align		4
.L_17:
        /*0054*/ 	.word	index@(vprintf)


	//----- nvinfo : EIATTR_MERCURY_ISA_VERSION
	.align		4
.L_18:
        /*0058*/ 	.byte	0x03, 0x5f
        /*005a*/ 	.short	0x0101


	//----- nvinfo : EIATTR_VRC_CTA_INIT_COUNT
	.align		4
        /*005c*/ 	.byte	0x02, 0x4a
	.zero		1
	.zero		1


	//----- nvinfo : EIATTR_SYSCALL_OFFSETS
	.align		4
        /*0060*/ 	.byte	0x04, 0x46
        /*0062*/ 	.short	(.L_20 - .L_19)


	//   ....[0]....
.L_19:
        /*0064*/ 	.word	0x00000130


	//----- nvinfo : EIATTR_EXIT_INSTR_OFFSETS
	.align		4
.L_20:
        /*0068*/ 	.byte	0x04, 0x1c
        /*006a*/ 	.short	(.L_22 - .L_21)


	//   ....[0]....
.L_21:
        /*006c*/ 	.word	0x00000cd0


	//----- nvinfo : EIATTR_CRS_STACK_SIZE
	.align		4
.L_22:
        /*0070*/ 	.byte	0x04, 0x1e
        /*0072*/ 	.short	(.L_24 - .L_23)
.L_23:
        /*0074*/ 	.word	0x00000000


	//----- nvinfo : EIATTR_CBANK_PARAM_SIZE
	.align		4
.L_24:
        /*0078*/ 	.byte	0x03, 0x19
        /*007a*/ 	.short	0x001c


	//----- nvinfo : EIATTR_PARAM_CBANK
	.align		4
        /*007c*/ 	.byte	0x04, 0x0a
        /*007e*/ 	.short	(.L_26 - .L_25)
	.align		4
.L_25:
        /*0080*/ 	.word	index@(.nv.constant0._Z5mult2PiS_S_i)
        /*0084*/ 	.short	0x0380
        /*0086*/ 	.short	0x001c


	//----- nvinfo : EIATTR_SW_WAR
	.align		4
.L_26:
        /*0088*/ 	.byte	0x04, 0x36
        /*008a*/ 	.short	(.L_28 - .L_27)
.L_27:
        /*008c*/ 	.word	0x00000008
.L_28:


//--------------------- .nv.callgraph             --------------------------
	.section	.nv.callgraph,"",@"SHT_CUDA_CALLGRAPH"
	.align	4
	.sectionentsize	8
	.align		4
        /*0000*/ 	.word	0x00000000
	.align		4
        /*0004*/ 	.word	0xffffffff
	.align		4
        /*0008*/ 	.word	index@(_Z5mult2PiS_S_i)
	.align		4
        /*000c*/ 	.word	index@(vprintf)
	.align		4
        /*0010*/ 	.word	0x00000000
	.align		4
        /*0014*/ 	.word	0xfffffffe
	.align		4
        /*0018*/ 	.word	0x00000000
	.align		4
        /*001c*/ 	.word	0xfffffffd
	.align		4
        /*0020*/ 	.word	0x00000000
	.align		4
        /*0024*/ 	.word	0xfffffffc


//--------------------- .nv.constant4             --------------------------
	.section	.nv.constant4,"a",@progbits
	.align	8
	.align		8
.nv.constant4:
        /*0000*/ 	.dword	vprintf
	.align		8
        /*0008*/ 	.dword	$str


//--------------------- .text._Z5mult2PiS_S_i     --------------------------
	.section	.text._Z5mult2PiS_S_i,"ax",@progbits
	.align	128
        .global         _Z5mult2PiS_S_i
        .type           _Z5mult2PiS_S_i,@function
        .size           _Z5mult2PiS_S_i,(.L_x_6 - _Z5mult2PiS_S_i)
        .other          _Z5mult2PiS_S_i,@"STO_CUDA_ENTRY STV_DEFAULT"
_Z5mult2PiS_S_i:
.text._Z5mult2PiS_S_i:
[----:B------:R-:W0:Y:S01]  /*0000*/  LDC R1, c[0x0][0x37c] ;  /* 0x0000df00ff017b82 */ /* 0x000e220000000800 */
[----:B------:R-:W1:Y:S07]  /*0010*/  S2R R17, SR_TID.Y ;  /* 0x0000000000117919 */ /* 0x000e6e0000002200 */
[----:B------:R-:W1:Y:S01]  /*0020*/  S2UR UR5, SR_CTAID.Y ;  /* 0x00000000000579c3 */ /* 0x000e620000002600 */
[----:B0-----:R-:W-:Y:S01]  /*0030*/  VIADD R1, R1, 0xfffffff8 ;  /* 0xfffffff801017836 */ /* 0x001fe20000000000 */
[----:B------:R-:W-:Y:S01]  /*0040*/  MOV R0, 0x0 ;  /* 0x0000000000007802 */ /* 0x000fe20000000f00 */
[----:B------:R-:W0:Y:S01]  /*0050*/  S2R R2, SR_TID.X ;  /* 0x0000000000027919 */ /* 0x000e220000002100 */
[----:B------:R-:W2:Y:S04]  /*0060*/  LDCU UR4, c[0x0][0x2f8] ;  /* 0x00005f00ff0477ac */ /* 0x000ea80008000800 */
[----:B------:R-:W0:Y:S01]  /*0070*/  S2UR UR36, SR_CTAID.X ;  /* 0x00000000002479c3 */ /* 0x000e220000002500 */
[----:B------:R-:W3:Y:S07]  /*0080*/  LDCU.64 UR6, c[0x4][0x8] ;  /* 0x01000100ff0677ac */ /* 0x000eee0008000a00 */
[----:B------:R4:W4:Y:S01]  /*0090*/  LDC.64 R8, c[0x4][R0] ;  /* 0x0100000000087b82 */ /* 0x0009220000000a00 */
[----:B--2---:R-:W-:Y:S01]  /*00a0*/  IADD3 R6, P0, PT, R1, UR4, RZ ;  /* 0x0000000401067c10 */ /* 0x004fe2000ff1e0ff */
[----:B---3--:R-:W-:-:S02]  /*00b0*/  IMAD.U32 R4, RZ, RZ, UR6 ;  /* 0x00000006ff047e24 */ /* 0x008fc4000f8e00ff */
[----:B------:R-:W-:Y:S02]  /*00c0*/  IMAD.U32 R5, RZ, RZ, UR7 ;  /* 0x00000007ff057e24 */ /* 0x000fe4000f8e00ff */
[----:B-1----:R-:W-:Y:S01]  /*00d0*/  VIADD R17, R17, UR5 ;  /* 0x0000000511117c36 */ /* 0x002fe20008000000 */
[----:B------:R-:W1:Y:S01]  /*00e0*/  LDCU UR5, c[0x0][0x2fc] ;  /* 0x00005f80ff0577ac */ /* 0x000e620008000800 */
[----:B0-----:R-:W-:-:S05]  /*00f0*/  IADD3 R16, PT, PT, R2, UR36, RZ ;  /* 0x0000002402107c10 */ /* 0x001fca000fffe0ff */
[----:B------:R0:W-:Y:S01]  /*0100*/  STL.64 [R1], R16 ;  /* 0x0000001001007387 */ /* 0x0001e20000100a00 */
[----:B-1----:R-:W-:-:S07]  /*0110*/  IADD3.X R7, PT, PT, RZ, UR5, RZ, P0, !PT ;  /* 0x00000005ff077c10 */ /* 0x002fce00087fe4ff */
[----:B------:R-:W-:-:S07]  /*0120*/  LEPC R20, `(.L_x_0) ;  /* 0x000000001014794e */ /* 0x000fce0000000000 */
[----:B0---4-:R-:W-:Y:S05]  /*0130*/  CALL.ABS.NOINC R8 ;  /* 0x0000000008007343 */ /* 0x011fea0003c00000 */
.L_x_0:
[----:B------:R-:W0:Y:S01]  /*0140*/  LDC R0, c[0x0][0x398] ;  /* 0x0000e600ff007b82 */ /* 0x000e220000000800 */
[----:B------:R-:W-:-:S07]  /*0150*/  IMAD.MOV.U32 R27, RZ, RZ, RZ ;  /* 0x000000ffff1b7224 */ /* 0x000fce00078e00ff */
[----:B------:R-:W1:Y:S01]  /*0160*/  LDC.64 R12, c[0x0][0x358] ;  /* 0x0000d600ff0c7b82 */ /* 0x000e620000000a00 */
[----:B0-----:R-:W-:-:S13]  /*0170*/  ISETP.GE.AND P0, PT, R0, 0x1, PT ;  /* 0x000000010000780c */ /* 0x001fda0003f06270 */
[----:B-1----:R-:W-:Y:S05]  /*0180*/  @!P0 BRA `(.L_x_1) ;  /* 0x0000000800b48947 */ /* 0x002fea0003800000 */
[----:B------:R-:W0:Y:S01]  /*0190*/  LDC R3, c[0x0][0x360] ;  /* 0x0000d800ff037b82 */ /* 0x000e220000000800 */
[C---:B------:R-:W-:Y:S01]  /*01a0*/  ISETP.GE.U32.AND P1, PT, R0.reuse, 0x8, PT ;  /* 0x000000080000780c */ /* 0x040fe20003f26070 */
[----:B------:R-:W-:Y:S01]  /*01b0*/  HFMA2 R27, -RZ, RZ, 0, 0 ;  /* 0x00000000ff1b7431 */ /* 0x000fe200000001ff */
[----:B------:R-:W-:Y:S01]  /*01c0*/  LOP3.LUT R4, R0, 0x7, RZ, 0xc0, !PT ;  /* 0x0000000700047812 */ /* 0x000fe200078ec0ff */
[----:B------:R-:W-:-:S03]  /*01d0*/  IMAD.MOV.U32 R5, RZ, RZ, RZ ;  /* 0x000000ffff057224 */ /* 0x000fc600078e00ff */
[----:B------:R-:W-:Y:S01]  /*01e0*/  ISETP.NE.AND P0, PT, R4, RZ, PT ;  /* 0x000000ff0400720c */ /* 0x000fe20003f05270 */
[----:B0-----:R-:W-:-:S06]  /*01f0*/  IMAD R6, R17, R3, RZ ;  /* 0x0000000311067224 */ /* 0x001fcc00078e02ff */
[----:B------:R-:W-:Y:S06]  /*0200*/  @!P1 BRA `(.L_x_2) ;  /* 0x0000000400249947 */ /* 0x000fec0003800000 */
[----:B------:R-:W0:Y:S01]  /*0210*/  LDC.64 R8, c[0x0][0x380] ;  /* 0x0000e000ff087b82 */ /* 0x000e220000000a00 */
[----:B------:R-:W-:Y:S01]  /*0220*/  LOP3.LUT R5, R0, 0x7ffffff8, RZ, 0xc0, !PT ;  /* 0x7ffffff800057812 */ /* 0x000fe200078ec0ff */
[----:B------:R-:W-:Y:S01]  /*0230*/  BSSY.RECONVERGENT B0, `(.L_x_2) ;  /* 0x0000046000007945 */ /* 0x000fe20003800200 */
[----:B------:R-:W-:Y:S01]  /*0240*/  IADD3 R2, PT, PT, R2, UR36, R3 ;  /* 0x0000002402027c10 */ /* 0x000fe2000fffe003 */
[--C-:B------:R-:W-:Y:S01]  /*0250*/  IMAD R10, R3, 0x3, R16.reuse ;  /* 0x00000003030a7824 */ /* 0x100fe200078e0210 */
[----:B------:R-:W-:Y:S01]  /*0260*/  IADD3 R7, PT, PT, -R5, RZ, RZ ;  /* 0x000000ff05077210 */ /* 0x000fe20007ffe1ff */
[C-C-:B------:R-:W-:Y:S02]  /*0270*/  IMAD R11, R3.reuse, 0x5, R16.reuse ;  /* 0x00000005030b7824 */ /* 0x140fe400078e0210 */
[C-C-:B------:R-:W-:Y:S02]  /*0280*/  IMAD R24, R3.reuse, 0x6, R16.reuse ;  /* 0x0000000603187824 */ /* 0x140fe400078e0210 */
[----:B------:R-:W-:-:S02]  /*0290*/  IMAD R25, R3, 0x7, R16 ;  /* 0x0000000703197824 */ /* 0x000fc400078e0210 */
[----:B------:R-:W-:Y:S02]  /*02a0*/  IMAD.MOV.U32 R27, RZ, RZ, RZ ;  /* 0x000000ffff1b7224 */ /* 0x000fe400078e00ff */
[----:B------:R-:W-:Y:S02]  /*02b0*/  IMAD.MOV.U32 R26, RZ, RZ, R16 ;  /* 0x000000ffff1a7224 */ /* 0x000fe400078e0010 */
[----:B0-----:R-:W-:-:S03]  /*02c0*/  IMAD.WIDE.U32 R8, R6, 0x4, R8 ;  /* 0x0000000406087825 */ /* 0x001fc600078e0008 */
[----:B------:R-:W-:Y:S01]  /*02d0*/  IADD3 R22, P1, PT, R8, 0x10, RZ ;  /* 0x0000001008167810 */ /* 0x000fe20007f3e0ff */
[----:B------:R-:W-:-:S04]  /*02e0*/  IMAD R8, R3, 0x2, R16 ;  /* 0x0000000203087824 */ /* 0x000fc800078e0210 */
[----:B------:R-:W-:Y:S01]  /*02f0*/  IMAD.X R29, RZ, RZ, R9, P1 ;  /* 0x000000ffff1d7224 */ /* 0x000fe200008e0609 */
[----:B------:R-:W-:-:S07]  /*0300*/  LEA R9, R3, R16, 0x2 ;  /* 0x0000001003097211 */ /* 0x000fce00078e10ff */
.L_x_3:
[----:B------:R-:W0:Y:S01]  /*0310*/  LDC.64 R14, c[0x0][0x388] ;  /* 0x0000e200ff0e7b82 */ /* 0x000e220000000a00 */
[C---:B------:R-:W-:Y:S02]  /*0320*/  R2UR UR6, R12.reuse ;  /* 0x000000000c0672ca */ /* 0x040fe400000e0000 */
[C---:B------:R-:W-:Y:S02]  /*0330*/  R2UR UR7, R13.reuse ;  /* 0x000000000d0772ca */ /* 0x040fe400000e0000 */
[C---:B------:R-:W-:Y:S02]  /*0340*/  R2UR UR4, R12.reuse ;  /* 0x000000000c0472ca */ /* 0x040fe400000e0000 */
[C---:B------:R-:W-:Y:S02]  /*0350*/  R2UR UR5, R13.reuse ;  /* 0x000000000d0572ca */ /* 0x040fe400000e0000 */
[----:B------:R-:W-:Y:S02]  /*0360*/  R2UR UR10, R12 ;  /* 0x000000000c0a72ca */ /* 0x000fe400000e0000 */
[----:B------:R-:W-:-:S02]  /*0370*/  R2UR UR11, R13 ;  /* 0x000000000d0b72ca */ /* 0x000fc400000e0000 */
[----:B------:R-:W-:Y:S02]  /*0380*/  R2UR UR8, R12 ;  /* 0x000000000c0872ca */ /* 0x000fe400000e0000 */
[----:B------:R-:W-:Y:S01]  /*0390*/  R2UR UR9, R13 ;  /* 0x000000000d0972ca */ /* 0x000fe200000e0000 */
[----:B0-----:R-:W-:-:S05]  /*03a0*/  IMAD.WIDE.U32 R18, R26, 0x4, R14 ;  /* 0x000000041a127825 */ /* 0x001fca00078e000e */
[----:B------:R0:W2:Y:S02]  /*03b0*/  LDG.E R20, desc[UR6][R18.64] ;  /* 0x0000000612147981 */ /* 0x0000a4000c1e1900 */
[----:B0-----:R-:W-:Y:S02]  /*03c0*/  IMAD.MOV.U32 R18, RZ, RZ, R22 ;  /* 0x000000ffff127224 */ /* 0x001fe400078e0016 */
[----:B------:R-:W-:Y:S02]  /*03d0*/  IMAD.MOV.U32 R19, RZ, RZ, R29 ;  /* 0x000000ffff137224 */ /* 0x000fe400078e001d */
[----:B------:R-:W-:-:S03]  /*03e0*/  IMAD.WIDE.U32 R22, R2, 0x4, R14 ;  /* 0x0000000402167825 */ /* 0x000fc600078e000e */
[----:B------:R-:W2:Y:S04]  /*03f0*/  LDG.E R21, desc[UR4][R18.64+-0x10] ;  /* 0xfffff00412157981 */ /* 0x000ea8000c1e1900 */
[----:B------:R-:W3:Y:S04]  /*0400*/  LDG.E R22, desc[UR10][R22.64] ;  /* 0x0000000a16167981 */ /* 0x000ee8000c1e1900 */
[----:B------:R-:W3:Y:S04]  /*0410*/  LDG.E R28, desc[UR8][R18.64+-0xc] ;  /* 0xfffff408121c7981 */ /* 0x000ee8000c1e1900 */
[----:B------:R-:W4:Y:S01]  /*0420*/  LDG.E R29, desc[UR8][R18.64+-0x4] ;  /* 0xfffffc08121d7981 */ /* 0x000f22000c1e1900 */
[----:B--2---:R-:W-:-:S02]  /*0430*/  IMAD R27, R21, R20, R27 ;  /* 0x00000014151b7224 */ /* 0x004fc400078e021b */
[----:B------:R-:W-:-:S04]  /*0440*/  IMAD.WIDE.U32 R20, R8, 0x4, R14 ;  /* 0x0000000408147825 */ /* 0x000fc800078e000e */
[----:B---3--:R-:W-:Y:S02]  /*0450*/  IMAD R27, R28, R22, R27 ;  /* 0x000000161c1b7224 */ /* 0x008fe400078e021b */
[----:B------:R-:W2:Y:S04]  /*0460*/  LDG.E R20, desc[UR6][R20.64] ;  /* 0x0000000614147981 */ /* 0x000ea8000c1e1900 */
[----:B------:R-:W2:Y:S01]  /*0470*/  LDG.E R28, desc[UR4][R18.64+-0x8] ;  /* 0xfffff804121c7981 */ /* 0x000ea2000c1e1900 */
[----:B------:R-:W-:-:S06]  /*0480*/  IMAD.WIDE.U32 R22, R10, 0x4, R14 ;  /* 0x000000040a167825 */ /* 0x000fcc00078e000e */
[----:B------:R-:W4:Y:S01]  /*0490*/  LDG.E R22, desc[UR10][R22.64] ;  /* 0x0000000a16167981 */ /* 0x000f22000c1e1900 */
[----:B--2---:R-:W-:Y:S02]  /*04a0*/  IMAD R27, R28, R20, R27 ;  /* 0x000000141c1b7224 */ /* 0x004fe400078e021b */
[----:B------:R-:W-:Y:S01]  /*04b0*/  IMAD.WIDE.U32 R20, R9, 0x4, R14 ;  /* 0x0000000409147825 */ /* 0x000fe200078e000e */
[----:B------:R-:W2:Y:S05]  /*04c0*/  LDG.E R28, desc[UR4][R18.64] ;  /* 0x00000004121c7981 */ /* 0x000eaa000c1e1900 */
[----:B------:R-:W2:Y:S01]  /*04d0*/  LDG.E R20, desc[UR6][R20.64] ;  /* 0x0000000614147981 */ /* 0x000ea2000c1e1900 */
[----:B----4-:R-:W-:-:S02]  /*04e0*/  IMAD R27, R29, R22, R27 ;  /* 0x000000161d1b7224 */ /* 0x010fc400078e021b */
[----:B------:R-:W-:Y:S01]  /*04f0*/  IMAD.WIDE.U32 R22, R11, 0x4, R14 ;  /* 0x000000040b167825 */ /* 0x000fe200078e000e */
[----:B------:R-:W3:Y:S05]  /*0500*/  LDG.E R29, desc[UR8][R18.64+0x4] ;  /* 0x00000408121d7981 */ /* 0x000eea000c1e1900 */
[----:B------:R-:W3:Y:S04]  /*0510*/  LDG.E R22, desc[UR10][R22.64] ;  /* 0x0000000a16167981 */ /* 0x000ee8000c1e1900 */
[----:B------:R-:W4:Y:S01]  /*0520*/  LDG.E R23, desc[UR8][R18.64+0xc] ;  /* 0x00000c0812177981 */ /* 0x000f22000c1e1900 */
[----:B--2---:R-:W-:-:S02]  /*0530*/  IMAD R27, R28, R20, R27 ;  /* 0x000000141c1b7224 */ /* 0x004fc400078e021b */
[--C-:B------:R-:W-:Y:S01]  /*0540*/  IMAD.WIDE.U32 R20, R24, 0x4, R14.reuse ;  /* 0x0000000418147825 */ /* 0x100fe200078e000e */
[----:B------:R-:W2:Y:S03]  /*0550*/  LDG.E R28, desc[UR4][R18.64+0x8] ;  /* 0x00000804121c7981 */ /* 0x000ea6000c1e1900 */
[----:B------:R-:W-:Y:S02]  /*0560*/  IMAD.WIDE.U32 R14, R25, 0x4, R14 ;  /* 0x00000004190e7825 */ /* 0x000fe400078e000e */
[----:B------:R-:W2:Y:S04]  /*0570*/  LDG.E R20, desc[UR6][R20.64] ;  /* 0x0000000614147981 */ /* 0x000ea8000c1e1900 */
[----:B------:R-:W4:Y:S01]  /*0580*/  LDG.E R14, desc[UR10][R14.64] ;  /* 0x0000000a0e0e7981 */ /* 0x000f22000c1e1900 */
[----:B---3--:R-:W-:Y:S01]  /*0590*/  IMAD R27, R29, R22, R27 ;  /* 0x000000161d1b7224 */ /* 0x008fe200078e021b */
[----:B------:R-:W-:-:S02]  /*05a0*/  IADD3 R22, P1, PT, R18, 0x20, RZ ;  /* 0x0000002012167810 */ /* 0x000fc40007f3e0ff */
[----:B------:R-:W-:-:S03]  /*05b0*/  IADD3 R7, PT, PT, R7, 0x8, RZ ;  /* 0x0000000807077810 */ /* 0x000fc60007ffe0ff */
[----:B------:R-:W-:Y:S01]  /*05c0*/  IMAD.X R29, RZ, RZ, R19, P1 ;  /* 0x000000ffff1d7224 */ /* 0x000fe200008e0613 */
[----:B------:R-:W-:Y:S01]  /*05d0*/  ISETP.NE.AND P1, PT, R7, RZ, PT ;  /* 0x000000ff0700720c */ /* 0x000fe20003f25270 */
[C---:B------:R-:W-:Y:S01]  /*05e0*/  IMAD R2, R3.reuse, 0x8, R2 ;  /* 0x0000000803027824 */ /* 0x040fe200078e0202 */
[C---:B------:R-:W-:Y:S01]  /*05f0*/  LEA R8, R3.reuse, R8, 0x3 ;  /* 0x0000000803087211 */ /* 0x040fe200078e18ff */
[C---:B------:R-:W-:Y:S01]  /*0600*/  IMAD R10, R3.reuse, 0x8, R10 ;  /* 0x00000008030a7824 */ /* 0x040fe200078e020a */
[C---:B------:R-:W-:Y:S01]  /*0610*/  LEA R11, R3.reuse, R11, 0x3 ;  /* 0x0000000b030b7211 */ /* 0x040fe200078e18ff */
[C---:B------:R-:W-:Y:S01]  /*0620*/  IMAD R9, R3.reuse, 0x8, R9 ;  /* 0x0000000803097824 */ /* 0x040fe200078e0209 */
[C---:B------:R-:W-:Y:S01]  /*0630*/  LEA R26, R3.reuse, R26, 0x3 ;  /* 0x0000001a031a7211 */ /* 0x040fe200078e18ff */
[C---:B------:R-:W-:Y:S02]  /*0640*/  IMAD R24, R3.reuse, 0x8, R24 ;  /* 0x0000000803187824 */ /* 0x040fe400078e0218 */
[----:B------:R-:W-:-:S02]  /*0650*/  IMAD R25, R3, 0x8, R25 ;  /* 0x0000000803197824 */ /* 0x000fc400078e0219 */
[----:B--2---:R-:W-:-:S04]  /*0660*/  IMAD R27, R28, R20, R27 ;  /* 0x000000141c1b7224 */ /* 0x004fc800078e021b */
[----:B----4-:R-:W-:Y:S01]  /*0670*/  IMAD R27, R23, R14, R27 ;  /* 0x0000000e171b7224 */ /* 0x010fe200078e021b */
[----:B------:R-:W-:Y:S06]  /*0680*/  @P1 BRA `(.L_x_3) ;  /* 0xfffffffc00201947 */ /* 0x000fec000383ffff */
[----:B------:R-:W-:Y:S05]  /*0690*/  BSYNC.RECONVERGENT B0 ;  /* 0x0000000000007941 */ /* 0x000fea0003800200 */
.L_x_2:
[----:B------:R-:W-:Y:S05]  /*06a0*/  @!P0 BRA `(.L_x_1) ;  /* 0x00000004006c8947 */ /* 0x000fea0003800000 */
[----:B------:R-:W-:Y:S02]  /*06b0*/  ISETP.GE.U32.AND P1, PT, R4, 0x4, PT ;  /* 0x000000040400780c */ /* 0x000fe40003f26070 */
[----:B------:R-:W-:-:S04]  /*06c0*/  LOP3.LUT R7, R0, 0x3, RZ, 0xc0, !PT ;  /* 0x0000000300077812 */ /* 0x000fc800078ec0ff */
[----:B------:R-:W-:-:S07]  /*06d0*/  ISETP.NE.AND P0, PT, R7, RZ, PT ;  /* 0x000000ff0700720c */ /* 0x000fce0003f05270 */
[----:B------:R-:W-:Y:S06]  /*06e0*/  @!P1 BRA `(.L_x_4) ;  /* 0x0000000000a89947 */ /* 0x000fec0003800000 */
[----:B------:R-:W0:Y:S01]  /*06f0*/  LDC.64 R18, c[0x0][0x380] ;  /* 0x0000e000ff127b82 */ /* 0x000e220000000a00 */
[----:B------:R-:W1:Y:S01]  /*0700*/  LDCU.64 UR4, c[0x0][0x380] ;  /* 0x00007000ff0477ac */ /* 0x000e620008000a00 */
[C---:B------:R-:W-:Y:S01]  /*0710*/  IMAD.IADD R9, R6.reuse, 0x1, R5 ;  /* 0x0000000106097824 */ /* 0x040fe200078e0205 */
[----:B------:R-:W-:Y:S01]  /*0720*/  IADD3 R2, P1, PT, R6, R5, RZ ;  /* 0x0000000506027210 */ /* 0x000fe20007f3e0ff */
[----:B------:R-:W-:Y:S01]  /*0730*/  IMAD R20, R5, R3, R16 ;  /* 0x0000000305147224 */ /* 0x000fe200078e0210 */
[C---:B------:R-:W-:Y:S02]  /*0740*/  R2UR UR6, R12.reuse ;  /* 0x000000000c0672ca */ /* 0x040fe400000e0000 */
[C---:B------:R-:W-:Y:S01]  /*0750*/  R2UR UR7, R13.reuse ;  /* 0x000000000d0772ca */ /* 0x040fe200000e0000 */
[----:B------:R-:W2:Y:S01]  /*0760*/  LDC.64 R10, c[0x0][0x388] ;  /* 0x0000e200ff0a7b82 */ /* 0x000ea20000000a00 */
[----:B------:R-:W-:Y:S02]  /*0770*/  R2UR UR8, R12 ;  /* 0x000000000c0872ca */ /* 0x000fe400000e0000 */
[----:B------:R-:W-:-:S02]  /*0780*/  R2UR UR9, R13 ;  /* 0x000000000d0972ca */ /* 0x000fc400000e0000 */
[----:B------:R-:W-:Y:S02]  /*0790*/  R2UR UR10, R12 ;  /* 0x000000000c0a72ca */ /* 0x000fe400000e0000 */
[----:B------:R-:W-:Y:S01]  /*07a0*/  R2UR UR11, R13 ;  /* 0x000000000d0b72ca */ /* 0x000fe200000e0000 */
[----:B0-----:R-:W-:-:S04]  /*07b0*/  IMAD.WIDE.U32 R18, R9, 0x4, R18 ;  /* 0x0000000409127825 */ /* 0x001fc800078e0012 */
[----:B------:R-:W-:Y:S01]  /*07c0*/  IMAD.X R9, RZ, RZ, RZ, P1 ;  /* 0x000000ffff097224 */ /* 0x000fe200008e06ff */
[----:B-1----:R-:W-:Y:S02]  /*07d0*/  LEA R8, P1, R2, UR4, 0x2 ;  /* 0x0000000402087c11 */ /* 0x002fe4000f8210ff */
[----:B------:R-:W-:Y:S02]  /*07e0*/  R2UR UR4, R12 ;  /* 0x000000000c0472ca */ /* 0x000fe400000e0000 */
[----:B------:R-:W-:Y:S02]  /*07f0*/  LEA.HI.X R9, R2, UR5, R9, 0x2, P1 ;  /* 0x0000000502097c11 */ /* 0x000fe400088f1409 */
[C---:B------:R-:W-:Y:S01]  /*0800*/  R2UR UR5, R13.reuse ;  /* 0x000000000d0572ca */ /* 0x040fe200000e0000 */
[----:B------:R0:W3:Y:S01]  /*0810*/  LDG.E R2, desc[UR6][R18.64] ;  /* 0x0000000612027981 */ /* 0x0000e2000c1e1900 */
[C---:B------:R-:W-:Y:S01]  /*0820*/  IADD3 R4, PT, PT, R20.reuse, R3, RZ ;  /* 0x0000000314047210 */ /* 0x040fe20007ffe0ff */
[--C-:B--2---:R-:W-:Y:S01]  /*0830*/  IMAD.WIDE.U32 R20, R20, 0x4, R10.reuse ;  /* 0x0000000414147825 */ /* 0x104fe200078e000a */
[----:B------:R-:W-:Y:S01]  /*0840*/  R2UR UR12, R12 ;  /* 0x000000000c0c72ca */ /* 0x000fe200000e0000 */
[----:B------:R-:W2:Y:S01]  /*0850*/  LDG.E R29, desc[UR8][R8.64+0xc] ;  /* 0x00000c08081d7981 */ /* 0x000ea2000c1e1900 */
[C---:B------:R-:W-:Y:S01]  /*0860*/  R2UR UR13, R13.reuse ;  /* 0x000000000d0d72ca */ /* 0x040fe200000e0000 */
[----:B------:R-:W-:Y:S01]  /*0870*/  IMAD.WIDE.U32 R14, R4, 0x4, R10 ;  /* 0x00000004040e7825 */ /* 0x000fe200078e000a */
[----:B------:R-:W-:Y:S01]  /*0880*/  R2UR UR14, R12 ;  /* 0x000000000c0e72ca */ /* 0x000fe200000e0000 */
[----:B------:R-:W3:Y:S01]  /*0890*/  LDG.E R20, desc[UR8][R20.64] ;  /* 0x0000000814147981 */ /* 0x000ee2000c1e1900 */
[----:B------:R-:W-:Y:S01]  /*08a0*/  R2UR UR15, R13 ;  /* 0x000000000d0f72ca */ /* 0x000fe200000e0000 */
[----:B------:R-:W-:-:S02]  /*08b0*/  IMAD.IADD R4, R4, 0x1, R3 ;  /* 0x0000000104047824 */ /* 0x000fc400078e0203 */
[----:B------:R-:W4:Y:S02]  /*08c0*/  LDG.E R14, desc[UR10][R14.64] ;  /* 0x0000000a0e0e7981 */ /* 0x000f24000c1e1900 */
[C---:B0-----:R-:W-:Y:S02]  /*08d0*/  IMAD.WIDE.U32 R18, R4.reuse, 0x4, R10 ;  /* 0x0000000404127825 */ /* 0x041fe400078e000a */
[----:B------:R-:W4:Y:S02]  /*08e0*/  LDG.E R23, desc[UR4][R8.64+0x4] ;  /* 0x0000040408177981 */ /* 0x000f24000c1e1900 */
[----:B------:R-:W-:Y:S02]  /*08f0*/  IMAD.IADD R25, R4, 0x1, R3 ;  /* 0x0000000104197824 */ /* 0x000fe400078e0203 */
[----:B------:R-:W5:Y:S02]  /*0900*/  LDG.E R18, desc[UR12][R18.64] ;  /* 0x0000000c12127981 */ /* 0x000f64000c1e1900 */
[----:B------:R-:W-:-:S02]  /*0910*/  IMAD.WIDE.U32 R10, R25, 0x4, R10 ;  /* 0x00000004190a7825 */ /* 0x000fc400078e000a */
[----:B------:R-:W5:Y:S04]  /*0920*/  LDG.E R25, desc[UR6][R8.64+0x8] ;  /* 0x0000080608197981 */ /* 0x000f68000c1e1900 */
[----:B------:R-:W2:Y:S01]  /*0930*/  LDG.E R10, desc[UR14][R10.64] ;  /* 0x0000000e0a0a7981 */ /* 0x000ea2000c1e1900 */
[----:B------:R-:W-:Y:S01]  /*0940*/  IADD3 R5, PT, PT, R5, 0x4, RZ ;  /* 0x0000000405057810 */ /* 0x000fe20007ffe0ff */
[----:B---3--:R-:W-:-:S04]  /*0950*/  IMAD R2, R2, R20, R27 ;  /* 0x0000001402027224 */ /* 0x008fc800078e021b */
[----:B----4-:R-:W-:-:S04]  /*0960*/  IMAD R2, R23, R14, R2 ;  /* 0x0000000e17027224 */ /* 0x010fc800078e0202 */
[----:B-----5:R-:W-:-:S04]  /*0970*/  IMAD R2, R25, R18, R2 ;  /* 0x0000001219027224 */ /* 0x020fc800078e0202 */
[----:B--2---:R-:W-:-:S07]  /*0980*/  IMAD R27, R29, R10, R2 ;  /* 0x0000000a1d1b7224 */ /* 0x004fce00078e0202 */
.L_x_4:
[----:B------:R-:W-:Y:S05]  /*0990*/  @!P0 BRA `(.L_x_1) ;  /* 0x0000000000b08947 */ /* 0x000fea0003800000 */
[----:B------:R-:W-:Y:S01]  /*09a0*/  ISETP.NE.AND P1, PT, R7, 0x1, PT ;  /* 0x000000010700780c */ /* 0x000fe20003f25270 */
[----:B------:R-:W0:Y:S01]  /*09b0*/  LDC.64 R20, c[0x0][0x380] ;  /* 0x0000e000ff147b82 */ /* 0x000e220000000a00 */
[----:B------:R-:W-:-:S04]  /*09c0*/  LOP3.LUT R0, R0, 0x1, RZ, 0xc0, !PT ;  /* 0x0000000100007812 */ /* 0x000fc800078ec0ff */
[----:B------:R-:W-:-:S03]  /*09d0*/  ISETP.NE.U32.AND P0, PT, R0, 0x1, PT ;  /* 0x000000010000780c */ /* 0x000fc60003f05070 */
[----:B------:R-:W1:Y:S04]  /*09e0*/  LDC.64 R8, c[0x0][0x388] ;  /* 0x0000e200ff087b82 */ /* 0x000e680000000a00 */
[----:B------:R-:W-:Y:S01]  /*09f0*/  @P1 IMAD.IADD R23, R6, 0x1, R5 ;  /* 0x0000000106171824 */ /* 0x000fe200078e0205 */
[C---:B------:R-:W-:Y:S02]  /*0a00*/  @P1 R2UR UR4, R12.reuse ;  /* 0x000000000c0412ca */ /* 0x040fe400000e0000 */
[C---:B------:R-:W-:Y:S01]  /*0a10*/  @P1 R2UR UR5, R13.reuse ;  /* 0x000000000d0512ca */ /* 0x040fe200000e0000 */
[----:B------:R-:W2:Y:S01]  /*0a20*/  @P1 LDC.64 R10, c[0x0][0x380] ;  /* 0x0000e000ff0a1b82 */ /* 0x000ea20000000a00 */
[----:B------:R-:W-:Y:S02]  /*0a30*/  @P1 R2UR UR6, R12 ;  /* 0x000000000c0612ca */ /* 0x000fe400000e0000 */
[----:B------:R-:W-:-:S02]  /*0a40*/  @P1 R2UR UR7, R13 ;  /* 0x000000000d0712ca */ /* 0x000fc400000e0000 */
[----:B------:R-:W-:Y:S02]  /*0a50*/  @P1 IADD3 R2, P2, PT, R6, R5, RZ ;  /* 0x0000000506021210 */ /* 0x000fe40007f5e0ff */
[C---:B------:R-:W-:Y:S01]  /*0a60*/  @P1 R2UR UR8, R12.reuse ;  /* 0x000000000c0812ca */ /* 0x040fe200000e0000 */
[----:B------:R-:W3:Y:S01]  /*0a70*/  LDC.64 R14, c[0x0][0x380] ;  /* 0x0000e000ff0e7b82 */ /* 0x000ee20000000a00 */
[----:B0-----:R-:W-:Y:S01]  /*0a80*/  @P1 IMAD.WIDE.U32 R22, R23, 0x4, R20 ;  /* 0x0000000417161825 */ /* 0x001fe200078e0014 */
[----:B------:R-:W-:Y:S02]  /*0a90*/  @P1 R2UR UR9, R13 ;  /* 0x000000000d0912ca */ /* 0x000fe400000e0000 */
[----:B------:R-:W-:Y:S01]  /*0aa0*/  @P1 R2UR UR10, R12 ;  /* 0x000000000c0a12ca */ /* 0x000fe200000e0000 */
[----:B------:R-:W-:Y:S01]  /*0ab0*/  @P1 IMAD R20, R5, R3, R16 ;  /* 0x0000000305141224 */ /* 0x000fe200078e0210 */
[----:B------:R-:W-:Y:S01]  /*0ac0*/  @P1 R2UR UR11, R13 ;  /* 0x000000000d0b12ca */ /* 0x000fe200000e0000 */
[----:B------:R-:W-:Y:S01]  /*0ad0*/  @P1 IMAD.X R0, RZ, RZ, RZ, P2 ;  /* 0x000000ffff001224 */ /* 0x000fe200010e06ff */
[----:B------:R-:W0:Y:S01]  /*0ae0*/  LDC.64 R18, c[0x0][0x388] ;  /* 0x0000e200ff127b82 */ /* 0x000e220000000a00 */
[----:B------:R-:W-:Y:S01]  /*0af0*/  @P1 IADD3 R5, PT, PT, R5, 0x2, RZ ;  /* 0x0000000205051810 */ /* 0x000fe20007ffe0ff */
[----:B------:R-:W-:Y:S01]  /*0b00*/  @P1 IMAD.IADD R25, R20, 0x1, R3 ;  /* 0x0000000114191824 */ /* 0x000fe200078e0203 */
[----:B------:R-:W-:Y:S01]  /*0b10*/  @!P0 R2UR UR12, R12 ;  /* 0x000000000c0c82ca */ /* 0x000fe200000e0000 */
[----:B-1----:R-:W-:Y:S01]  /*0b20*/  @P1 IMAD.WIDE.U32 R20, R20, 0x4, R8 ;  /* 0x0000000414141825 */ /* 0x002fe200078e0008 */
[----:B------:R-:W-:Y:S01]  /*0b30*/  @!P0 R2UR UR13, R13 ;  /* 0x000000000d0d82ca */ /* 0x000fe200000e0000 */
[----:B------:R-:W4:Y:S01]  /*0b40*/  @P1 LDG.E R22, desc[UR4][R22.64] ;  /* 0x0000000416161981 */ /* 0x000f22000c1e1900 */
[----:B------:R-:W-:Y:S01]  /*0b50*/  @!P0 R2UR UR14, R12 ;  /* 0x000000000c0e82ca */ /* 0x000fe200000e0000 */
[----:B------:R-:W-:Y:S01]  /*0b60*/  @!P0 IMAD R3, R3, R5, R16 ;  /* 0x0000000503038224 */ /* 0x000fe200078e0210 */
[----:B--2---:R-:W-:-:S02]  /*0b70*/  @P1 LEA R10, P2, R2, R10, 0x2 ;  /* 0x0000000a020a1211 */ /* 0x004fc400078410ff */
[----:B------:R-:W-:Y:S01]  /*0b80*/  @!P0 R2UR UR15, R13 ;  /* 0x000000000d0f82ca */ /* 0x000fe200000e0000 */
[----:B------:R-:W-:Y:S01]  /*0b90*/  @P1 IMAD.WIDE.U32 R8, R25, 0x4, R8 ;  /* 0x0000000419081825 */ /* 0x000fe200078e0008 */
[----:B------:R-:W-:Y:S01]  /*0ba0*/  @!P0 IADD3 R7, PT, PT, R6, R5, RZ ;  /* 0x0000000506078210 */ /* 0x000fe20007ffe0ff */
[----:B------:R-:W4:Y:S01]  /*0bb0*/  @P1 LDG.E R20, desc[UR6][R20.64] ;  /* 0x0000000614141981 */ /* 0x000f22000c1e1900 */
[----:B------:R-:W-:-:S03]  /*0bc0*/  @P1 LEA.HI.X R11, R2, R11, R0, 0x2, P2 ;  /* 0x0000000b020b1211 */ /* 0x000fc600010f1400 */
[----:B---3--:R-:W-:Y:S01]  /*0bd0*/  @!P0 IMAD.WIDE.U32 R14, R7, 0x4, R14 ;  /* 0x00000004070e8825 */ /* 0x008fe200078e000e */
[----:B------:R-:W2:Y:S04]  /*0be0*/  @P1 LDG.E R8, desc[UR10][R8.64] ;  /* 0x0000000a08081981 */ /* 0x000ea8000c1e1900 */
[----:B------:R-:W2:Y:S01]  /*0bf0*/  @P1 LDG.E R11, desc[UR8][R10.64+0x4] ;  /* 0x000004080a0b1981 */ /* 0x000ea2000c1e1900 */
[----:B0-----:R-:W-:-:S03]  /*0c00*/  @!P0 IMAD.WIDE.U32 R18, R3, 0x4, R18 ;  /* 0x0000000403128825 */ /* 0x001fc600078e0012 */
[----:B------:R-:W3:Y:S04]  /*0c10*/  @!P0 LDG.E R14, desc[UR12][R14.64] ;  /* 0x0000000c0e0e8981 */ /* 0x000ee8000c1e1900 */
[----:B------:R-:W3:Y:S01]  /*0c20*/  @!P0 LDG.E R18, desc[UR14][R18.64] ;  /* 0x0000000e12128981 */ /* 0x000ee2000c1e1900 */
[----:B----4-:R-:W-:-:S04]  /*0c30*/  @P1 IMAD R0, R22, R20, R27 ;  /* 0x0000001416001224 */ /* 0x010fc800078e021b */
[----:B--2---:R-:W-:-:S04]  /*0c40*/  @P1 IMAD R27, R11, R8, R0 ;  /* 0x000000080b1b1224 */ /* 0x004fc800078e0200 */
[----:B---3--:R-:W-:-:S07]  /*0c50*/  @!P0 IMAD R27, R14, R18, R27 ;  /* 0x000000120e1b8224 */ /* 0x008fce00078e021b */
.L_x_1:
[----:B------:R-:W0:Y:S01]  /*0c60*/  LDC.64 R2, c[0x0][0x390] ;  /* 0x0000e400ff027b82 */ /* 0x000e220000000a00 */
[----:B------:R-:W1:Y:S01]  /*0c70*/  LDCU UR4, c[0x0][0x360] ;  /* 0x00006c00ff0477ac */ /* 0x000e620008000800 */
[----:B------:R-:W-:Y:S02]  /*0c80*/  R2UR UR6, R12 ;  /* 0x000000000c0672ca */ /* 0x000fe400000e0000 */
[----:B------:R-:W-:Y:S01]  /*0c90*/  R2UR UR7, R13 ;  /* 0x000000000d0772ca */ /* 0x000fe200000e0000 */
[----:B-1----:R-:W-:-:S04]  /*0ca0*/  IMAD R17, R17, UR4, R16 ;  /* 0x0000000411117c24 */ /* 0x002fc8000f8e0210 */
[----:B0-----:R-:W-:-:S08]  /*0cb0*/  IMAD.WIDE.U32 R2, R17, 0x4, R2 ;  /* 0x0000000411027825 */ /* 0x001fd000078e0002 */
[----:B------:R-:W-:Y:S01]  /*0cc0*/  STG.E desc[UR6][R2.64], R27 ;  /* 0x0000001b02007986 */ /* 0x000fe2000c101906 */
[----:B------:R-:W-:Y:S05]  /*0cd0*/  EXIT ;  /* 0x000000000000794d */ /* 0x000fea0003800000 */
.L_x_5:
[----:B------:R-:W-:-:S00]  /*0ce0*/  BRA `(.L_x_5) ;  /* 0xfffffffc00fc7947 */ /* 0x000fc0000383ffff */
[----:B------:R-:W-:-:S00]  /*0cf0*/  NOP ;  /* 0x0000000000007918 */ /* 0x000fc00000000000 */
        /* <DEDUP_REMOVED lines=8> */
.L_x_6:


//--------------------- .nv.global.init           --------------------------
	.section	.nv.global.init,"aw",@progbits
.nv.global.init:
	.type		$str,@object
	.size		$str,(.L_0 - $str)
$str:
        /*0000*/ 	.byte	0x6d, 0x79, 0x20, 0x74, 0x68, 0x72, 0x65, 0x61, 0x64, 0x20, 0x69, 0x64, 0x20, 0x69, 0x73, 0x20
        /*0010*/ 	.byte	0x78, 0x3a, 0x20, 0x25, 0x64, 0x20, 0x61, 0x6e, 0x64, 0x20, 0x79, 0x3a, 0x20, 0x25, 0x64, 0x0a
        /*0020*/ 	.byte	0x00
.L_0:


//--------------------- .nv.shared.reserved.0     --------------------------
	.section	.nv.shared.reserved.0,"aw",@nobits
	.weak		__nv_reservedSMEM_offset_0_alias
	.size		__nv_reservedSMEM_offset_0_alias, 0, 64
	.other		__nv_reservedSMEM_offset_0_alias,@"STO_CUDA_RESERVED_SHARED STV_DEFAULT"
__nv_reservedSMEM_offset_0_alias:
	.zero		0
	.zero		64


//--------------------- .nv.constant0._Z5mult2PiS_S_i --------------------------
	.section	.nv.constant0._Z5mult2PiS_S_i,"a",@progbits
	.sectionflags	@""
	.align	4
.nv.constant0._Z5mult2PiS_S_i:
	.zero		924


//--------------------- SYMBOLS --------------------------

	.type		.nv.reservedSmem.offset0,@object
	.size		.nv.reservedSmem.offset0,0x4
	.type		vprintf,@function
